//
// Generated by NVIDIA NVVM Compiler
//
// Compiler Build ID: CL-36424714
// Cuda compilation tools, release 13.0, V13.0.88
// Based on NVVM 20.0.0
//

.version 9.0
.target sm_100
.address_size 64

	// .globl	_Z5Hellov
.extern .func  (.param .b32 func_retval0) vprintf
(
	.param .b64 vprintf_param_0,
	.param .b64 vprintf_param_1
)
;
.global .align 1 .b8 $str[21] = {10, 72, 101, 108, 108, 111, 32, 102, 114, 111, 109, 32, 116, 104, 101, 32, 71, 80, 85, 33};

.visible .entry _Z5Hellov()
{
	.reg .b32 	%r<3>;
	.reg .b64 	%rd<3>;

	mov.u64 	%rd1, $str;
	cvta.global.u64 	%rd2, %rd1;
	{ // callseq 0, 0
	.param .b64 param0;
	st.param.b64 	[param0], %rd2;
	.param .b64 param1;
	st.param.b64 	[param1], 0;
	.param .b32 retval0;
	call.uni (retval0), 
	vprintf, 
	(
	param0, 
	param1
	);
	ld.param.b32 	%r1, [retval0];
	} // callseq 0
	ret;

}
	// .globl	_Z9VectorAddPKfS0_Pfi
.visible .entry _Z9VectorAddPKfS0_Pfi(
	.param .u64 .ptr .align 1 _Z9VectorAddPKfS0_Pfi_param_0,
	.param .u64 .ptr .align 1 _Z9VectorAddPKfS0_Pfi_param_1,
	.param .u64 .ptr .align 1 _Z9VectorAddPKfS0_Pfi_param_2,
	.param .u32 _Z9VectorAddPKfS0_Pfi_param_3
)
{
	.reg .pred 	%p<2>;
	.reg .b32 	%r<6>;
	.reg .b32 	%f<4>;
	.reg .b64 	%rd<11>;

	ld.param.u64 	%rd1, [_Z9VectorAddPKfS0_Pfi_param_0];
	ld.param.u64 	%rd2, [_Z9VectorAddPKfS0_Pfi_param_1];
	ld.param.u64 	%rd3, [_Z9VectorAddPKfS0_Pfi_param_2];
	ld.param.u32 	%r2, [_Z9VectorAddPKfS0_Pfi_param_3];
	mov.u32 	%r3, %ntid.x;
	mov.u32 	%r4, %ctaid.x;
	mov.u32 	%r5, %tid.x;
	mad.lo.s32 	%r1, %r3, %r4, %r5;
	setp.ge.s32 	%p1, %r1, %r2;
	@%p1 bra 	$L__BB1_2;
	cvta.to.global.u64 	%rd4, %rd1;
	cvta.to.global.u64 	%rd5, %rd2;
	cvta.to.global.u64 	%rd6, %rd3;
	mul.wide.s32 	%rd7, %r1, 4;
	add.s64 	%rd8, %rd4, %rd7;
	ld.global.f32 	%f1, [%rd8];
	add.s64 	%rd9, %rd5, %rd7;
	ld.global.f32 	%f2, [%rd9];
	add.f32 	%f3, %f1, %f2;
	add.s64 	%rd10, %rd6, %rd7;
	st.global.f32 	[%rd10], %f3;
$L__BB1_2:
	ret;

}


// ===== COMPILED SASS (sm_100) =====

	.target	sm_100

	.elftype	@"ET_EXEC"


//--------------------- .note.nv.tkinfo           --------------------------
	.section	.note.nv.tkinfo,"",@"SHT_NOTE"
	.sectionflags	@"SHF_NOTE_NV_TKINFO"
	.tkinfo
        /*0018*/ 	.word	0x00000002
        /*0030*/ 	.string	""
        /*0030*/ 	.string	"ptxas"
        /*0030*/ 	.string	"Cuda compilation tools, release 13.0, V13.0.88"
        /*0030*/ 	.string	"Build cuda_13.0.r13.0/compiler.36424714_0"
        /*0030*/ 	.string	"-arch sm_100 -m 64 "



//--------------------- .note.nv.cuinfo           --------------------------
	.section	.note.nv.cuinfo,"",@"SHT_NOTE"
	.sectionflags	@"SHF_NOTE_NV_CUINFO"
        /*0018*/ 	.short	0x0002
        /*001a*/ 	.short	0x0064
        /*001c*/ 	.short	0x0082
	.zero		2


//--------------------- .nv.info                  --------------------------
	.section	.nv.info,"",@"SHT_CUDA_INFO"
	.align	4


	//----- nvinfo : EIATTR_REGCOUNT
	.align		4
        /*0000*/ 	.byte	0x04, 0x2f
        /*0002*/ 	.short	(.L_2 - .L_1)
	.align		4
.L_1:
        /*0004*/ 	.word	index@(_Z5Hellov)
        /*0008*/ 	.word	0x00000018


	//----- nvinfo : EIATTR_FRAME_SIZE
	.align		4
.L_2:
        /*000c*/ 	.byte	0x04, 0x11
        /*000e*/ 	.short	(.L_4 - .L_3)
	.align		4
.L_3:
        /*0010*/ 	.word	index@(_Z5Hellov)
        /*0014*/ 	.word	0x00000000


	//----- nvinfo : EIATTR_REGCOUNT
	.align		4
.L_4:
        /*0018*/ 	.byte	0x04, 0x2f
        /*001a*/ 	.short	(.L_6 - .L_5)
	.align		4
.L_5:
        /*001c*/ 	.word	index@(_Z9VectorAddPKfS0_Pfi)
        /*0020*/ 	.word	0x0000000c


	//----- nvinfo : EIATTR_FRAME_SIZE
	.align		4
.L_6:
        /*0024*/ 	.byte	0x04, 0x11
        /*0026*/ 	.short	(.L_8 - .L_7)
	.align		4
.L_7:
        /*0028*/ 	.word	index@(_Z9VectorAddPKfS0_Pfi)
        /*002c*/ 	.word	0x00000000


	//----- nvinfo : EIATTR_MIN_STACK_SIZE
	.align		4
.L_8:
        /*0030*/ 	.byte	0x04, 0x12
        /*0032*/ 	.short	(.L_10 - .L_9)
	.align		4
.L_9:
        /*0034*/ 	.word	index@(_Z9VectorAddPKfS0_Pfi)
        /*0038*/ 	.word	0x00000000


	//----- nvinfo : EIATTR_MIN_STACK_SIZE
	.align		4
.L_10:
        /*003c*/ 	.byte	0x04, 0x12
        /*003e*/ 	.short	(.L_12 - .L_11)
	.align		4
.L_11:
        /*0040*/ 	.word	index@(_Z5Hellov)
        /*0044*/ 	.word	0x00000000
.L_12:


//--------------------- .nv.compat                --------------------------
	.section	.nv.compat,"",@"SHT_CUDA_COMPAT_INFO"
	.align	4
        /*0000*/ 	.byte	0x02, 0x09, 0x00, 0x00, 0x02, 0x02, 0x01, 0x00, 0x02, 0x05, 0x05, 0x00, 0x03, 0x07, 0x01, 0x01
        /*0010*/ 	.byte	0x02, 0x03, 0x00, 0x00, 0x02, 0x06, 0x01, 0x00, 0x04, 0x0b, 0x08, 0x00, 0x09, 0x00, 0x00, 0x00
        /*0020*/ 	.byte	0x00, 0x00, 0x00, 0x00


//--------------------- .nv.info._Z9VectorAddPKfS0_Pfi --------------------------
	.section	.nv.info._Z9VectorAddPKfS0_Pfi,"",@"SHT_CUDA_INFO"
	.sectionflags	@""
	.align	4


	//----- nvinfo : EIATTR_CUDA_API_VERSION
	.align		4
        /*0000*/ 	.byte	0x04, 0x37
        /*0002*/ 	.short	(.L_14 - .L_13)
.L_13:
        /*0004*/ 	.word	0x00000082


	//----- nvinfo : EIATTR_KPARAM_INFO
	.align		4
.L_14:
        /*0008*/ 	.byte	0x04, 0x17
        /*000a*/ 	.short	(.L_16 - .L_15)
.L_15:
        /*000c*/ 	.word	0x00000000
        /*0010*/ 	.short	0x0003
        /*0012*/ 	.short	0x0018
        /*0014*/ 	.byte	0x00, 0xf0, 0x11, 0x00


	//----- nvinfo : EIATTR_KPARAM_INFO
	.align		4
.L_16:
        /*0018*/ 	.byte	0x04, 0x17
        /*001a*/ 	.short	(.L_18 - .L_17)
.L_17:
        /*001c*/ 	.word	0x00000000
        /*0020*/ 	.short	0x0002
        /*0022*/ 	.short	0x0010
        /*0024*/ 	.byte	0x00, 0xf5, 0x21, 0x00


	//----- nvinfo : EIATTR_KPARAM_INFO
	.align		4
.L_18:
        /*0028*/ 	.byte	0x04, 0x17
        /*002a*/ 	.short	(.L_20 - .L_19)
.L_19:
        /*002c*/ 	.word	0x00000000
        /*0030*/ 	.short	0x0001
        /*0032*/ 	.short	0x0008
        /*0034*/ 	.byte	0x00, 0xf5, 0x21, 0x00


	//----- nvinfo : EIATTR_KPARAM_INFO
	.align		4
.L_20:
        /*0038*/ 	.byte	0x04, 0x17
        /*003a*/ 	.short	(.L_22 - .L_21)
.L_21:
        /*003c*/ 	.word	0x00000000
        /*0040*/ 	.short	0x0000
        /*0042*/ 	.short	0x0000
        /*0044*/ 	.byte	0x00, 0xf5, 0x21, 0x00


	//----- nvinfo : EIATTR_SPARSE_MMA_MASK
	.align		4
.L_22:
        /*0048*/ 	.byte	0x03, 0x50
        /*004a*/ 	.short	0x0000


	//----- nvinfo : EIATTR_MAXREG_COUNT
	.align		4
        /*004c*/ 	.byte	0x03, 0x1b
        /*004e*/ 	.short	0x00ff


	//----- nvinfo : EIATTR_MERCURY_ISA_VERSION
	.align		4
        /*0050*/ 	.byte	0x03, 0x5f
        /*0052*/ 	.short	0x0101


	//----- nvinfo : EIATTR_VRC_CTA_INIT_COUNT
	.align		4
        /*0054*/ 	.byte	0x02, 0x4a
	.zero		1
	.zero		1


	//----- nvinfo : EIATTR_EXIT_INSTR_OFFSETS
	.align		4
        /*0058*/ 	.byte	0x04, 0x1c
        /*005a*/ 	.short	(.L_24 - .L_23)


	//   ....[0]....
.L_23:
        /*005c*/ 	.word	0x00000070


	//   ....[1]....
        /*0060*/ 	.word	0x00000130


	//----- nvinfo : EIATTR_CBANK_PARAM_SIZE
	.align		4
.L_24:
        /*0064*/ 	.byte	0x03, 0x19
        /*0066*/ 	.short	0x001c


	//----- nvinfo : EIATTR_PARAM_CBANK
	.align		4
        /*0068*/ 	.byte	0x04, 0x0a
        /*006a*/ 	.short	(.L_26 - .L_25)
	.align		4
.L_25:
        /*006c*/ 	.word	index@(.nv.constant0._Z9VectorAddPKfS0_Pfi)
        /*0070*/ 	.short	0x0380
        /*0072*/ 	.short	0x001c


	//----- nvinfo : EIATTR_SW_WAR
	.align		4
.L_26:
        /*0074*/ 	.byte	0x04, 0x36
        /*0076*/ 	.short	(.L_28 - .L_27)
.L_27:
        /*0078*/ 	.word	0x00000008
.L_28:


//--------------------- .nv.info._Z5Hellov        --------------------------
	.section	.nv.info._Z5Hellov,"",@"SHT_CUDA_INFO"
	.sectionflags	@""
	.align	4


	//----- nvinfo : EIATTR_CUDA_API_VERSION
	.align		4
        /*0000*/ 	.byte	0x04, 0x37
        /*0002*/ 	.short	(.L_30 - .L_29)
.L_29:
        /*0004*/ 	.word	0x00000082


	//----- nvinfo : EIATTR_SPARSE_MMA_MASK
	.align		4
.L_30:
        /*0008*/ 	.byte	0x03, 0x50
        /*000a*/ 	.short	0x0000


	//----- nvinfo : EIATTR_MAXREG_COUNT
	.align		4
        /*000c*/ 	.byte	0x03, 0x1b
        /*000e*/ 	.short	0x00ff


	//----- nvinfo : EIATTR_EXTERNS
	.align		4
        /*0010*/ 	.byte	0x04, 0x0f
        /*0012*/ 	.short	(.L_32 - .L_31)


	//   ....[0]....
	.align		4
.L_31:
        /*0014*/ 	.word	index@(vprintf)


	//----- nvinfo : EIATTR_MERCURY_ISA_VERSION
	.align		4
.L_32:
        /*0018*/ 	.byte	0x03, 0x5f
        /*001a*/ 	.short	0x0101


	//----- nvinfo : EIATTR_VRC_CTA_INIT_COUNT
	.align		4
        /*001c*/ 	.byte	0x02, 0x4a
	.zero		1
	.zero		1


	//----- nvinfo : EIATTR_SYSCALL_OFFSETS
	.align		4
        /*0020*/ 	.byte	0x04, 0x46
        /*0022*/ 	.short	(.L_34 - .L_33)


	//   ....[0]....
.L_33:
        /*0024*/ 	.word	0x00000080


	//----- nvinfo : EIATTR_EXIT_INSTR_OFFSETS
	.align		4
.L_34:
        /*0028*/ 	.byte	0x04, 0x1c
        /*002a*/ 	.short	(.L_36 - .L_35)


	//   ....[0]....
.L_35:
        /*002c*/ 	.word	0x00000090


	//----- nvinfo : EIATTR_SW_WAR
	.align		4
.L_36:
        /*0030*/ 	.byte	0x04, 0x36
        /*0032*/ 	.short	(.L_38 - .L_37)
.L_37:
        /*0034*/ 	.word	0x00000008
.L_38:


//--------------------- .nv.callgraph             --------------------------
	.section	.nv.callgraph,"",@"SHT_CUDA_CALLGRAPH"
	.align	4
	.sectionentsize	8
	.align		4
        /*0000*/ 	.word	0x00000000
	.align		4
        /*0004*/ 	.word	0xffffffff
	.align		4
        /*0008*/ 	.word	index@(_Z5Hellov)
	.align		4
        /*000c*/ 	.word	index@(vprintf)
	.align		4
        /*0010*/ 	.word	0x00000000
	.align		4
        /*0014*/ 	.word	0xfffffffe
	.align		4
        /*0018*/ 	.word	0x00000000
	.align		4
        /*001c*/ 	.word	0xfffffffd
	.align		4
        /*0020*/ 	.word	0x00000000
	.align		4
        /*0024*/ 	.word	0xfffffffc


//--------------------- .nv.constant4             --------------------------
	.section	.nv.constant4,"a",@progbits
	.align	8
	.align		8
.nv.constant4:
        /*0000*/ 	.dword	$str
	.align		8
        /*0008*/ 	.dword	vprintf


//--------------------- .text._Z9VectorAddPKfS0_Pfi --------------------------
	.section	.text._Z9VectorAddPKfS0_Pfi,"ax",@progbits
	.align	128
        .global         _Z9VectorAddPKfS0_Pfi
        .type           _Z9VectorAddPKfS0_Pfi,@function
        .size           _Z9VectorAddPKfS0_Pfi,(.L_x_3 - _Z9VectorAddPKfS0_Pfi)
        .other          _Z9VectorAddPKfS0_Pfi,@"STO_CUDA_ENTRY STV_DEFAULT"
_Z9VectorAddPKfS0_Pfi:
.text._Z9VectorAddPKfS0_Pfi:
[----:B------:R-:W-:Y:S01]  /*0000*/  LDC R1, c[0x0][0x37c] ;  /* 0x0000df00ff017b82 */ /* 0x000fe20000000800 */
[----:B------:R-:W0:Y:S01]  /*0010*/  S2R R9, SR_CTAID.X ;  /* 0x0000000000097919 */ /* 0x000e220000002500 */
[----:B------:R-:W0:Y:S01]  /*0020*/  LDCU UR4, c[0x0][0x360] ;  /* 0x00006c00ff0477ac */ /* 0x000e220008000800 */
[----:B------:R-:W0:Y:S01]  /*0030*/  S2R R0, SR_TID.X ;  /* 0x0000000000007919 */ /* 0x000e220000002100 */
[----:B------:R-:W1:Y:S01]  /*0040*/  LDCU UR5, c[0x0][0x398] ;  /* 0x00007300ff0577ac */ /* 0x000e620008000800 */
[----:B0-----:R-:W-:-:S05]  /*0050*/  IMAD R9, R9, UR4, R0 ;  /* 0x0000000409097c24 */ /* 0x001fca000f8e0200 */
[----:B-1----:R-:W-:-:S13]  /*0060*/  ISETP.GE.AND P0, PT, R9, UR5, PT ;  /* 0x0000000509007c0c */ /* 0x002fda000bf06270 */
[----:B------:R-:W-:Y:S05]  /*0070*/  @P0 EXIT ;  /* 0x000000000000094d */ /* 0x000fea0003800000 */
[----:B------:R-:W0:Y:S01]  /*0080*/  LDC.64 R2, c[0x0][0x380] ;  /* 0x0000e000ff027b82 */ /* 0x000e220000000a00 */
[----:B------:R-:W1:Y:S07]  /*0090*/  LDCU.64 UR4, c[0x0][0x358] ;  /* 0x00006b00ff0477ac */ /* 0x000e6e0008000a00 */
[----:B------:R-:W2:Y:S08]  /*00a0*/  LDC.64 R4, c[0x0][0x388] ;  /* 0x0000e200ff047b82 */ /* 0x000eb00000000a00 */
[----:B------:R-:W3:Y:S01]  /*00b0*/  LDC.64 R6, c[0x0][0x390] ;  /* 0x0000e400ff067b82 */ /* 0x000ee20000000a00 */
[----:B0-----:R-:W-:-:S06]  /*00c0*/  IMAD.WIDE R2, R9, 0x4, R2 ;  /* 0x0000000409027825 */ /* 0x001fcc00078e0202 */
[----:B-1----:R-:W4:Y:S01]  /*00d0*/  LDG.E R2, desc[UR4][R2.64] ;  /* 0x0000000402027981 */ /* 0x002f22000c1e1900 */
[----:B--2---:R-:W-:-:S06]  /*00e0*/  IMAD.WIDE R4, R9, 0x4, R4 ;  /* 0x0000000409047825 */ /* 0x004fcc00078e0204 */
[----:B------:R-:W4:Y:S01]  /*00f0*/  LDG.E R5, desc[UR4][R4.64] ;  /* 0x0000000404057981 */ /* 0x000f22000c1e1900 */
[----:B---3--:R-:W-:-:S04]  /*0100*/  IMAD.WIDE R6, R9, 0x4, R6 ;  /* 0x0000000409067825 */ /* 0x008fc800078e0206 */
[----:B----4-:R-:W-:-:S05]  /*0110*/  FADD R9, R2, R5 ;  /* 0x0000000502097221 */ /* 0x010fca0000000000 */
[----:B------:R-:W-:Y:S01]  /*0120*/  STG.E desc[UR4][R6.64], R9 ;  /* 0x0000000906007986 */ /* 0x000fe2000c101904 */
[----:B------:R-:W-:Y:S05]  /*0130*/  EXIT ;  /* 0x000000000000794d */ /* 0x000fea0003800000 */
.L_x_0:
[----:B------:R-:W-:-:S00]  /*0140*/  BRA `(.L_x_0) ;  /* 0xfffffffc00fc7947 */ /* 0x000fc0000383ffff */
[----:B------:R-:W-:-:S00]  /*0150*/  NOP ;  /* 0x0000000000007918 */ /* 0x000fc00000000000 */
        /* <DEDUP_REMOVED lines=10> */
.L_x_3:


//--------------------- .text._Z5Hellov           --------------------------
	.section	.text._Z5Hellov,"ax",@progbits
	.align	128
        .global         _Z5Hellov
        .type           _Z5Hellov,@function
        .size           _Z5Hellov,(.L_x_4 - _Z5Hellov)
        .other          _Z5Hellov,@"STO_CUDA_ENTRY STV_DEFAULT"
_Z5Hellov:
.text._Z5Hellov:
[----:B------:R-:W0:Y:S01]  /*0000*/  LDC R1, c[0x0][0x37c] ;  /* 0x0000df00ff017b82 */ /* 0x000e220000000800 */
[----:B------:R-:W-:Y:S01]  /*0010*/  MOV R0, 0x8 ;  /* 0x0000000800007802 */ /* 0x000fe20000000f00 */
[----:B------:R-:W1:Y:S01]  /*0020*/  LDCU.64 UR4, c[0x4][URZ] ;  /* 0x01000000ff0477ac */ /* 0x000e620008000a00 */
[----:B------:R-:W-:-:S05]  /*0030*/  CS2R R6, SRZ ;  /* 0x0000000000067805 */ /* 0x000fca000001ff00 */
[----:B------:R2:W3:Y:S01]  /*0040*/  LDC.64 R2, c[0x4][R0] ;  /* 0x0100000000027b82 */ /* 0x0004e20000000a00 */
[----:B-1----:R-:W-:Y:S02]  /*0050*/  IMAD.U32 R4, RZ, RZ, UR4 ;  /* 0x00000004ff047e24 */ /* 0x002fe4000f8e00ff */
[----:B--2---:R-:W-:-:S07]  /*0060*/  IMAD.U32 R5, RZ, RZ, UR5 ;  /* 0x00000005ff057e24 */ /* 0x004fce000f8e00ff */
[----:B------:R-:W-:-:S07]  /*0070*/  LEPC R20, `(.L_x_1) ;  /* 0x000000001014794e */ /* 0x000fce0000000000 */
[----:B0--3--:R-:W-:Y:S05]  /*0080*/  CALL.ABS.NOINC R2 ;  /* 0x0000000002007343 */ /* 0x009fea0003c00000 */
.L_x_1:
[----:B------:R-:W-:Y:S05]  /*0090*/  EXIT ;  /* 0x000000000000794d */ /* 0x000fea0003800000 */
.L_x_2:
        /* <DEDUP_REMOVED lines=14> */
.L_x_4:


//--------------------- .nv.global.init           --------------------------
	.section	.nv.global.init,"aw",@progbits
.nv.global.init:
	.type		$str,@object
	.size		$str,(.L_0 - $str)
$str:
        /*0000*/ 	.byte	0x0a, 0x48, 0x65, 0x6c, 0x6c, 0x6f, 0x20, 0x66, 0x72, 0x6f, 0x6d, 0x20, 0x74, 0x68, 0x65, 0x20
        /*0010*/ 	.byte	0x47, 0x50, 0x55, 0x21, 0x00
.L_0:


//--------------------- .nv.shared.reserved.0     --------------------------
	.section	.nv.shared.reserved.0,"aw",@nobits
	.weak		__nv_reservedSMEM_offset_0_alias
	.size		__nv_reservedSMEM_offset_0_alias, 0, 64
	.other		__nv_reservedSMEM_offset_0_alias,@"STO_CUDA_RESERVED_SHARED STV_DEFAULT"
__nv_reservedSMEM_offset_0_alias:
	.zero		0
	.zero		64


//--------------------- .nv.constant0._Z9VectorAddPKfS0_Pfi --------------------------
	.section	.nv.constant0._Z9VectorAddPKfS0_Pfi,"a",@progbits
	.sectionflags	@""
	.align	4
.nv.constant0._Z9VectorAddPKfS0_Pfi:
	.zero		924


//--------------------- .nv.constant0._Z5Hellov   --------------------------
	.section	.nv.constant0._Z5Hellov,"a",@progbits
	.sectionflags	@""
	.align	4
.nv.constant0._Z5Hellov:
	.zero		896


//--------------------- SYMBOLS --------------------------

	.type		.nv.reservedSmem.offset0,@object
	.size		.nv.reservedSmem.offset0,0x4
	.type		vprintf,@function
